	.headerflags	@"EF_CUDA_TEXMODE_UNIFIED EF_CUDA_64BIT_ADDRESS EF_CUDA_ACCELERATORS EF_CUDA_SM90 EF_CUDA_VIRTUAL_SM(EF_CUDA_SM90)"
	.elftype	@"ET_EXEC"


//--------------------- .nv.info                  --------------------------
	.section	.nv.info,"",@"SHT_CUDA_INFO"
	.align	4


	//----- nvinfo : EIATTR_REGCOUNT
	.align		4
        /*0000*/ 	.byte	0x04, 0x2f
        /*0002*/ 	.short	(.L_1 - .L_0)
	.align		4
.L_0:
        /*0004*/ 	.word	index@(triton_poi_fused_cat_12)
        /*0008*/ 	.word	0x0000001e


	//----- nvinfo : EIATTR_MIN_STACK_SIZE
	.align		4
.L_1:
        /*000c*/ 	.byte	0x04, 0x12
        /*000e*/ 	.short	(.L_3 - .L_2)
	.align		4
.L_2:
        /*0010*/ 	.word	index@(triton_poi_fused_cat_12)
        /*0014*/ 	.word	0x00000000


	//----- nvinfo : EIATTR_FRAME_SIZE
	.align		4
.L_3:
        /*0018*/ 	.byte	0x04, 0x11
        /*001a*/ 	.short	(.L_5 - .L_4)
	.align		4
.L_4:
        /*001c*/ 	.word	index@(triton_poi_fused_cat_12)
        /*0020*/ 	.word	0x00000000


	//----- nvinfo : EIATTR_MIN_STACK_SIZE
	.align		4
.L_5:
        /*0024*/ 	.byte	0x04, 0x12
        /*0026*/ 	.short	(.L_7 - .L_6)
	.align		4
.L_6:
        /*0028*/ 	.word	index@(triton_poi_fused_cat_12)
        /*002c*/ 	.word	0x00000000
.L_7:


//--------------------- .nv.info.triton_poi_fused_cat_12 --------------------------
	.section	.nv.info.triton_poi_fused_cat_12,"",@"SHT_CUDA_INFO"
	.sectionflags	@""
	.align	4


	//----- nvinfo : EIATTR_CUDA_API_VERSION
	.align		4
        /*0000*/ 	.byte	0x04, 0x37
        /*0002*/ 	.short	(.L_9 - .L_8)
.L_8:
        /*0004*/ 	.word	0x0000007c


	//----- nvinfo : EIATTR_KPARAM_INFO
	.align		4
.L_9:
        /*0008*/ 	.byte	0x04, 0x17
        /*000a*/ 	.short	(.L_11 - .L_10)
.L_10:
        /*000c*/ 	.word	0x00000000
        /*0010*/ 	.short	0x0005
        /*0012*/ 	.short	0x0028
        /*0014*/ 	.byte	0x00, 0xf0, 0x11, 0x00


	//----- nvinfo : EIATTR_KPARAM_INFO
	.align		4
.L_11:
        /*0018*/ 	.byte	0x04, 0x17
        /*001a*/ 	.short	(.L_13 - .L_12)
.L_12:
        /*001c*/ 	.word	0x00000000
        /*0020*/ 	.short	0x0004
        /*0022*/ 	.short	0x0020
        /*0024*/ 	.byte	0x00, 0xf4, 0x21, 0x00


	//----- nvinfo : EIATTR_KPARAM_INFO
	.align		4
.L_13:
        /*0028*/ 	.byte	0x04, 0x17
        /*002a*/ 	.short	(.L_15 - .L_14)
.L_14:
        /*002c*/ 	.word	0x00000000
        /*0030*/ 	.short	0x0003
        /*0032*/ 	.short	0x0018
        /*0034*/ 	.byte	0x00, 0xf4, 0x21, 0x00


	//----- nvinfo : EIATTR_KPARAM_INFO
	.align		4
.L_15:
        /*0038*/ 	.byte	0x04, 0x17
        /*003a*/ 	.short	(.L_17 - .L_16)
.L_16:
        /*003c*/ 	.word	0x00000000
        /*0040*/ 	.short	0x0002
        /*0042*/ 	.short	0x0010
        /*0044*/ 	.byte	0x00, 0xf4, 0x21, 0x00


	//----- nvinfo : EIATTR_KPARAM_INFO
	.align		4
.L_17:
        /*0048*/ 	.byte	0x04, 0x17
        /*004a*/ 	.short	(.L_19 - .L_18)
.L_18:
        /*004c*/ 	.word	0x00000000
        /*0050*/ 	.short	0x0001
        /*0052*/ 	.short	0x0008
        /*0054*/ 	.byte	0x00, 0xf4, 0x21, 0x00


	//----- nvinfo : EIATTR_KPARAM_INFO
	.align		4
.L_19:
        /*0058*/ 	.byte	0x04, 0x17
        /*005a*/ 	.short	(.L_21 - .L_20)
.L_20:
        /*005c*/ 	.word	0x00000000
        /*0060*/ 	.short	0x0000
        /*0062*/ 	.short	0x0000
        /*0064*/ 	.byte	0x00, 0xf4, 0x21, 0x00


	//----- nvinfo : EIATTR_SPARSE_MMA_MASK
	.align		4
.L_21:
        /*0068*/ 	.byte	0x03, 0x50
        /*006a*/ 	.short	0x0000


	//----- nvinfo : EIATTR_MAXREG_COUNT
	.align		4
        /*006c*/ 	.byte	0x03, 0x1b
        /*006e*/ 	.short	0x00ff


	//----- nvinfo : EIATTR_EXIT_INSTR_OFFSETS
	.align		4
        /*0070*/ 	.byte	0x04, 0x1c
        /*0072*/ 	.short	(.L_23 - .L_22)


	//   ....[0]....
.L_22:
        /*0074*/ 	.word	0x000004b0


	//----- nvinfo : EIATTR_REQNTID
	.align		4
.L_23:
        /*0078*/ 	.byte	0x04, 0x10
        /*007a*/ 	.short	(.L_25 - .L_24)
.L_24:
        /*007c*/ 	.word	0x00000080
        /*0080*/ 	.word	0x00000001
        /*0084*/ 	.word	0x00000001


	//----- nvinfo : EIATTR_CBANK_PARAM_SIZE
	.align		4
.L_25:
        /*0088*/ 	.byte	0x03, 0x19
        /*008a*/ 	.short	0x002c


	//----- nvinfo : EIATTR_PARAM_CBANK
	.align		4
        /*008c*/ 	.byte	0x04, 0x0a
        /*008e*/ 	.short	(.L_27 - .L_26)
	.align		4
.L_26:
        /*0090*/ 	.word	index@(.nv.constant0.triton_poi_fused_cat_12)
        /*0094*/ 	.short	0x0210
        /*0096*/ 	.short	0x002c


	//----- nvinfo : EIATTR_SW_WAR
	.align		4
.L_27:
        /*0098*/ 	.byte	0x04, 0x36
        /*009a*/ 	.short	(.L_29 - .L_28)
.L_28:
        /*009c*/ 	.word	0x00000008
.L_29:


//--------------------- .nv.callgraph             --------------------------
	.section	.nv.callgraph,"",@"SHT_CUDA_CALLGRAPH"
	.align	4
	.sectionentsize	8
	.align		4
        /*0000*/ 	.word	0x00000000
	.align		4
        /*0004*/ 	.word	0xffffffff
	.align		4
        /*0008*/ 	.word	0x00000000
	.align		4
        /*000c*/ 	.word	0xfffffffe
	.align		4
        /*0010*/ 	.word	0x00000000
	.align		4
        /*0014*/ 	.word	0xfffffffd
	.align		4
        /*0018*/ 	.word	0x00000000
	.align		4
        /*001c*/ 	.word	0xfffffffc


//--------------------- .text.triton_poi_fused_cat_12 --------------------------
	.section	.text.triton_poi_fused_cat_12,"ax",@progbits
	.align	128
        .global         triton_poi_fused_cat_12
        .type           triton_poi_fused_cat_12,@function
        .size           triton_poi_fused_cat_12,(.L_x_1 - triton_poi_fused_cat_12)
        .other          triton_poi_fused_cat_12,@"STO_CUDA_ENTRY STV_DEFAULT"
triton_poi_fused_cat_12:
.text.triton_poi_fused_cat_12:
[----:B------:R-:W-:Y:S01]  /*0000*/  LDC R1, c[0x0][0x28] ;  /* 0x00000a00ff017b82 */ /* 0x000fe20000000800 */
[----:B------:R-:W1:Y:S07]  /*0010*/  S2R R0, SR_TID.X ;  /* 0x0000000000007919 */ /* 0x000e6e0000002100 */
[----:B------:R-:W2:Y:S01]  /*0020*/  LDC.64 R20, c[0x0][0x220] ;  /* 0x00008800ff147b82 */ /* 0x000ea20000000a00 */
[----:B------:R-:W-:Y:S01]  /*0030*/  ULDC.64 UR4, c[0x0][0x208] ;  /* 0x0000820000047ab9 */ /* 0x000fe20000000a00 */
[----:B------:R-:W3:Y:S06]  /*0040*/  S2R R5, SR_CTAID.X ;  /* 0x0000000000057919 */ /* 0x000eec0000002500 */
[----:B------:R-:W4:Y:S01]  /*0050*/  LDC.64 R22, c[0x0][0x228] ;  /* 0x00008a00ff167b82 */ /* 0x000f220000000a00 */
[----:B-1----:R-:W-:Y:S01]  /*0060*/  IMAD.SHL.U32 R0, R0, 0x4, RZ ;  /* 0x0000000400007824 */ /* 0x002fe200078e00ff */
[----:B---3--:R-:W-:-:S04]  /*0070*/  SHF.R.S32.HI R3, RZ, 0x16, R5 ;  /* 0x00000016ff037819 */ /* 0x008fc80000011405 */
[----:B------:R-:W-:Y:S02]  /*0080*/  LOP3.LUT R0, R0, 0x1fc, RZ, 0xc0, !PT ;  /* 0x000001fc00007812 */ /* 0x000fe400078ec0ff */
[----:B------:R-:W-:-:S03]  /*0090*/  SGXT R3, R3, 0x1 ;  /* 0x000000010303781a */ /* 0x000fc60000000200 */
[----:B------:R-:W-:-:S04]  /*00a0*/  IMAD R0, R5, 0x200, R0 ;  /* 0x0000020005007824 */ /* 0x000fc800078e0200 */
[----:B------:R-:W-:Y:S01]  /*00b0*/  IMAD.HI R8, R0, 0x66666667, RZ ;  /* 0x6666666700087827 */ /* 0x000fe200078e02ff */
[----:B------:R-:W-:-:S04]  /*00c0*/  LEA.HI R3, R3, R0, RZ, 0x6 ;  /* 0x0000000003037211 */ /* 0x000fc800078f30ff */
[----:B------:R-:W-:Y:S02]  /*00d0*/  SHF.R.S32.HI R2, RZ, 0x6, R3 ;  /* 0x00000006ff027819 */ /* 0x000fe40000011403 */
[----:B------:R-:W-:Y:S02]  /*00e0*/  LOP3.LUT R3, R3, 0xffffffc0, RZ, 0xc0, !PT ;  /* 0xffffffc003037812 */ /* 0x000fe400078ec0ff */
[----:B------:R-:W-:Y:S01]  /*00f0*/  SHF.R.U32.HI R9, RZ, 0x1f, R8 ;  /* 0x0000001fff097819 */ /* 0x000fe20000011608 */
[----:B------:R-:W-:-:S04]  /*0100*/  IMAD.HI R4, R2, 0x66666667, RZ ;  /* 0x6666666702047827 */ /* 0x000fc800078e02ff */
[----:B------:R-:W-:Y:S01]  /*0110*/  IMAD.IADD R3, R0, 0x1, -R3 ;  /* 0x0000000100037824 */ /* 0x000fe200078e0a03 */
[----:B------:R-:W-:-:S04]  /*0120*/  SHF.R.U32.HI R5, RZ, 0x1f, R4 ;  /* 0x0000001fff057819 */ /* 0x000fc80000011604 */
[----:B------:R-:W-:Y:S02]  /*0130*/  LEA.HI.SX32 R7, R4, R5, 0x1a ;  /* 0x0000000504077211 */ /* 0x000fe400078fd2ff */
[----:B------:R-:W1:Y:S03]  /*0140*/  LDC.64 R4, c[0x0][0x210] ;  /* 0x00008400ff047b82 */ /* 0x000e660000000a00 */
[----:B------:R-:W-:-:S04]  /*0150*/  IMAD R2, R7, -0xa0, R2 ;  /* 0xffffff6007027824 */ /* 0x000fc800078e0202 */
[----:B------:R-:W-:Y:S01]  /*0160*/  IMAD R10, R2, 0x40, R3 ;  /* 0x00000040020a7824 */ /* 0x000fe200078e0203 */
[----:B------:R-:W3:Y:S01]  /*0170*/  LDC.64 R6, c[0x0][0x218] ;  /* 0x00008600ff067b82 */ /* 0x000ee20000000a00 */
[----:B------:R-:W-:Y:S02]  /*0180*/  LEA.HI.SX32 R3, R8, R9, 0x14 ;  /* 0x0000000908037211 */ /* 0x000fe400078fa2ff */
[----:B------:R-:W-:Y:S01]  /*0190*/  VIADD R10, R10, 0x8000 ;  /* 0x000080000a0a7836 */ /* 0x000fe20000000000 */
[C---:B------:R-:W-:Y:S02]  /*01a0*/  LOP3.LUT R8, R2.reuse, 0xffffffe0, RZ, 0xc0, !PT ;  /* 0xffffffe002087812 */ /* 0x040fe400078ec0ff */
[----:B------:R-:W-:Y:S01]  /*01b0*/  ISETP.GE.AND P3, PT, R2, 0x40, PT ;  /* 0x000000400200780c */ /* 0x000fe20003f66270 */
[C-C-:B------:R-:W-:Y:S01]  /*01c0*/  IMAD R11, R3.reuse, 0x8800, R10.reuse ;  /* 0x00008800030b7824 */ /* 0x140fe200078e020a */
[C---:B------:R-:W-:Y:S01]  /*01d0*/  ISETP.NE.AND P4, PT, R8.reuse, 0x40, PT ;  /* 0x000000400800780c */ /* 0x040fe20003f85270 */
[----:B------:R-:W-:Y:S01]  /*01e0*/  IMAD R25, R3, 0x9000, R10 ;  /* 0x0000900003197824 */ /* 0x000fe200078e020a */
[----:B------:R-:W-:Y:S01]  /*01f0*/  ISETP.NE.AND P5, PT, R8, 0x60, PT ;  /* 0x000000600800780c */ /* 0x000fe20003fa5270 */
[C---:B------:R-:W-:Y:S01]  /*0200*/  VIADD R27, R11.reuse, 0xfffff000 ;  /* 0xfffff0000b1b7836 */ /* 0x040fe20000000000 */
[----:B------:R-:W-:Y:S01]  /*0210*/  ISETP.GT.AND P0, PT, R2, 0x7f, PT ;  /* 0x0000007f0200780c */ /* 0x000fe20003f04270 */
[C---:B------:R-:W-:Y:S01]  /*0220*/  VIADD R13, R11.reuse, 0xffffe800 ;  /* 0xffffe8000b0d7836 */ /* 0x040fe20000000000 */
[----:B------:R-:W-:Y:S01]  /*0230*/  CS2R R8, SRZ ;  /* 0x0000000000087805 */ /* 0x000fe2000001ff00 */
[----:B------:R-:W-:Y:S01]  /*0240*/  VIADD R15, R11, 0xffffe000 ;  /* 0xffffe0000b0f7836 */ /* 0x000fe20000000000 */
[----:B------:R-:W-:Y:S01]  /*0250*/  CS2R R10, SRZ ;  /* 0x00000000000a7805 */ /* 0x000fe2000001ff00 */
[----:B-1----:R-:W-:Y:S01]  /*0260*/  IMAD.WIDE R24, R25, 0x4, R4 ;  /* 0x0000000419187825 */ /* 0x002fe200078e0204 */
[----:B------:R-:W-:-:S02]  /*0270*/  CS2R R4, SRZ ;  /* 0x0000000000047805 */ /* 0x000fc4000001ff00 */
[----:B------:R-:W-:Y:S01]  /*0280*/  CS2R R16, SRZ ;  /* 0x0000000000107805 */ /* 0x000fe2000001ff00 */
[----:B--2---:R-:W-:Y:S01]  /*0290*/  IMAD.WIDE R20, R13, 0x4, R20 ;  /* 0x000000040d147825 */ /* 0x004fe200078e0214 */
[----:B------:R-:W-:-:S03]  /*02a0*/  CS2R R12, SRZ ;  /* 0x00000000000c7805 */ /* 0x000fc6000001ff00 */
[----:B---3--:R-:W-:Y:S01]  /*02b0*/  IMAD.WIDE R26, R27, 0x4, R6 ;  /* 0x000000041b1a7825 */ /* 0x008fe200078e0206 */
[----:B------:R-:W-:Y:S02]  /*02c0*/  CS2R R6, SRZ ;  /* 0x0000000000067805 */ /* 0x000fe4000001ff00 */
[----:B------:R-:W-:Y:S01]  /*02d0*/  CS2R R18, SRZ ;  /* 0x0000000000127805 */ /* 0x000fe2000001ff00 */
[----:B----4-:R-:W-:Y:S01]  /*02e0*/  IMAD.WIDE R22, R15, 0x4, R22 ;  /* 0x000000040f167825 */ /* 0x010fe200078e0216 */
[----:B------:R-:W-:Y:S01]  /*02f0*/  CS2R R14, SRZ ;  /* 0x00000000000e7805 */ /* 0x000fe2000001ff00 */
[----:B------:R-:W2:Y:S04]  /*0300*/  @!P4 LDG.E.128 R8, desc[UR4][R26.64] ;  /* 0x000000041a08c981 */ /* 0x000ea8000c1e1d00 */
[----:B------:R1:W3:Y:S04]  /*0310*/  @!P3 LDG.E.128 R4, desc[UR4][R24.64] ;  /* 0x000000041804b981 */ /* 0x0002e8000c1e1d00 */
[----:B------:R-:W4:Y:S04]  /*0320*/  @!P5 LDG.E.128 R12, desc[UR4][R20.64] ;  /* 0x00000004140cd981 */ /* 0x000f28000c1e1d00 */
[----:B------:R-:W5:Y:S01]  /*0330*/  @P0 LDG.E.128 R16, desc[UR4][R22.64] ;  /* 0x0000000416100981 */ /* 0x000f62000c1e1d00 */
[----:B-1----:R-:W1:Y:S01]  /*0340*/  LDC.64 R24, c[0x0][0x230] ;  /* 0x00008c00ff187b82 */ /* 0x002e620000000a00 */
[----:B------:R-:W-:-:S02]  /*0350*/  ISETP.GE.AND P2, PT, R2, 0x60, PT ;  /* 0x000000600200780c */ /* 0x000fc40003f46270 */
[----:B------:R-:W-:Y:S01]  /*0360*/  ISETP.GE.AND P1, PT, R2, 0x80, PT ;  /* 0x000000800200780c */ /* 0x000fe20003f26270 */
[----:B------:R-:W-:-:S04]  /*0370*/  IMAD R0, R3, -0x2800, R0 ;  /* 0xffffd80003007824 */ /* 0x000fc800078e0200 */
[----:B------:R-:W-:-:S04]  /*0380*/  IMAD R3, R3, 0xa800, R0 ;  /* 0x0000a80003037824 */ /* 0x000fc800078e0200 */
[----:B-1----:R-:W-:Y:S01]  /*0390*/  IMAD.WIDE R24, R3, 0x4, R24 ;  /* 0x0000000403187825 */ /* 0x002fe200078e0218 */
[----:B---3--:R-:W-:Y:S02]  /*03a0*/  SEL R4, R4, RZ, !P3 ;  /* 0x000000ff04047207 */ /* 0x008fe40005800000 */
[----:B------:R-:W-:Y:S02]  /*03b0*/  SEL R5, R5, RZ, !P3 ;  /* 0x000000ff05057207 */ /* 0x000fe40005800000 */
[----:B------:R-:W-:Y:S02]  /*03c0*/  SEL R6, R6, RZ, !P3 ;  /* 0x000000ff06067207 */ /* 0x000fe40005800000 */
[----:B------:R-:W-:Y:S02]  /*03d0*/  SEL R7, R7, RZ, !P3 ;  /* 0x000000ff07077207 */ /* 0x000fe40005800000 */
[----:B--2---:R-:W-:Y:S02]  /*03e0*/  @P3 SEL R4, R8, RZ, !P4 ;  /* 0x000000ff08043207 */ /* 0x004fe40006000000 */
[----:B------:R-:W-:-:S02]  /*03f0*/  @P3 SEL R5, R9, RZ, !P4 ;  /* 0x000000ff09053207 */ /* 0x000fc40006000000 */
[----:B------:R-:W-:Y:S02]  /*0400*/  @P3 SEL R6, R10, RZ, !P4 ;  /* 0x000000ff0a063207 */ /* 0x000fe40006000000 */
[----:B------:R-:W-:Y:S02]  /*0410*/  @P3 SEL R7, R11, RZ, !P4 ;  /* 0x000000ff0b073207 */ /* 0x000fe40006000000 */
[----:B----4-:R-:W-:Y:S02]  /*0420*/  @P2 SEL R4, R12, RZ, !P5 ;  /* 0x000000ff0c042207 */ /* 0x010fe40006800000 */
[----:B------:R-:W-:Y:S02]  /*0430*/  @P2 SEL R5, R13, RZ, !P5 ;  /* 0x000000ff0d052207 */ /* 0x000fe40006800000 */
[----:B------:R-:W-:Y:S02]  /*0440*/  @P2 SEL R6, R14, RZ, !P5 ;  /* 0x000000ff0e062207 */ /* 0x000fe40006800000 */
[----:B------:R-:W-:-:S02]  /*0450*/  @P2 SEL R7, R15, RZ, !P5 ;  /* 0x000000ff0f072207 */ /* 0x000fc40006800000 */
[----:B-----5:R-:W-:Y:S02]  /*0460*/  @P1 SEL R4, R16, RZ, P0 ;  /* 0x000000ff10041207 */ /* 0x020fe40000000000 */
[----:B------:R-:W-:Y:S02]  /*0470*/  @P1 SEL R5, R17, RZ, P0 ;  /* 0x000000ff11051207 */ /* 0x000fe40000000000 */
[----:B------:R-:W-:Y:S02]  /*0480*/  @P1 SEL R6, R18, RZ, P0 ;  /* 0x000000ff12061207 */ /* 0x000fe40000000000 */
[----:B------:R-:W-:-:S05]  /*0490*/  @P1 SEL R7, R19, RZ, P0 ;  /* 0x000000ff13071207 */ /* 0x000fca0000000000 */
[----:B------:R-:W-:Y:S01]  /*04a0*/  STG.E.128 desc[UR4][R24.64], R4 ;  /* 0x0000000418007986 */ /* 0x000fe2000c101d04 */
[----:B------:R-:W-:Y:S05]  /*04b0*/  EXIT ;  /* 0x000000000000794d */ /* 0x000fea0003800000 */
.L_x_0:
[----:B------:R-:W-:-:S00]  /*04c0*/  BRA `(.L_x_0) ;  /* 0xfffffffc00fc7947 */ /* 0x000fc0000383ffff */
[----:B------:R-:W-:-:S00]  /*04d0*/  NOP ;  /* 0x0000000000007918 */ /* 0x000fc00000000000 */
        /* <DEDUP_REMOVED lines=10> */
.L_x_1:


//--------------------- .nv.constant0.triton_poi_fused_cat_12 --------------------------
	.section	.nv.constant0.triton_poi_fused_cat_12,"a",@progbits
	.sectionflags	@""
	.align	4
.nv.constant0.triton_poi_fused_cat_12:
	.zero		572
